	.headerflags	@"EF_CUDA_TEXMODE_UNIFIED EF_CUDA_64BIT_ADDRESS EF_CUDA_ACCELERATORS EF_CUDA_SM90 EF_CUDA_VIRTUAL_SM(EF_CUDA_SM90)"
	.elftype	@"ET_EXEC"


//--------------------- .nv.info                  --------------------------
	.section	.nv.info,"",@"SHT_CUDA_INFO"
	.align	4


	//----- nvinfo : EIATTR_REGCOUNT
	.align		4
        /*0000*/ 	.byte	0x04, 0x2f
        /*0002*/ 	.short	(.L_3 - .L_2)
	.align		4
.L_2:
        /*0004*/ 	.word	index@(triton_poi_fused__native_batch_norm_legit_no_training_13)
        /*0008*/ 	.word	0x00000012


	//----- nvinfo : EIATTR_MIN_STACK_SIZE
	.align		4
.L_3:
        /*000c*/ 	.byte	0x04, 0x12
        /*000e*/ 	.short	(.L_5 - .L_4)
	.align		4
.L_4:
        /*0010*/ 	.word	index@(triton_poi_fused__native_batch_norm_legit_no_training_13)
        /*0014*/ 	.word	0x00000000


	//----- nvinfo : EIATTR_FRAME_SIZE
	.align		4
.L_5:
        /*0018*/ 	.byte	0x04, 0x11
        /*001a*/ 	.short	(.L_7 - .L_6)
	.align		4
.L_6:
        /*001c*/ 	.word	index@(triton_poi_fused__native_batch_norm_legit_no_training_13)
        /*0020*/ 	.word	0x00000000


	//----- nvinfo : EIATTR_MIN_STACK_SIZE
	.align		4
.L_7:
        /*0024*/ 	.byte	0x04, 0x12
        /*0026*/ 	.short	(.L_9 - .L_8)
	.align		4
.L_8:
        /*0028*/ 	.word	index@(triton_poi_fused__native_batch_norm_legit_no_training_13)
        /*002c*/ 	.word	0x00000000
.L_9:


//--------------------- .nv.info.triton_poi_fused__native_batch_norm_legit_no_training_13 --------------------------
	.section	.nv.info.triton_poi_fused__native_batch_norm_legit_no_training_13,"",@"SHT_CUDA_INFO"
	.sectionflags	@""
	.align	4


	//----- nvinfo : EIATTR_CUDA_API_VERSION
	.align		4
        /*0000*/ 	.byte	0x04, 0x37
        /*0002*/ 	.short	(.L_11 - .L_10)
.L_10:
        /*0004*/ 	.word	0x0000007c


	//----- nvinfo : EIATTR_KPARAM_INFO
	.align		4
.L_11:
        /*0008*/ 	.byte	0x04, 0x17
        /*000a*/ 	.short	(.L_13 - .L_12)
.L_12:
        /*000c*/ 	.word	0x00000000
        /*0010*/ 	.short	0x0006
        /*0012*/ 	.short	0x0030
        /*0014*/ 	.byte	0x00, 0xf0, 0x11, 0x00


	//----- nvinfo : EIATTR_KPARAM_INFO
	.align		4
.L_13:
        /*0018*/ 	.byte	0x04, 0x17
        /*001a*/ 	.short	(.L_15 - .L_14)
.L_14:
        /*001c*/ 	.word	0x00000000
        /*0020*/ 	.short	0x0005
        /*0022*/ 	.short	0x0028
        /*0024*/ 	.byte	0x00, 0xf4, 0x21, 0x00


	//----- nvinfo : EIATTR_KPARAM_INFO
	.align		4
.L_15:
        /*0028*/ 	.byte	0x04, 0x17
        /*002a*/ 	.short	(.L_17 - .L_16)
.L_16:
        /*002c*/ 	.word	0x00000000
        /*0030*/ 	.short	0x0004
        /*0032*/ 	.short	0x0020
        /*0034*/ 	.byte	0x00, 0xf4, 0x21, 0x00


	//----- nvinfo : EIATTR_KPARAM_INFO
	.align		4
.L_17:
        /*0038*/ 	.byte	0x04, 0x17
        /*003a*/ 	.short	(.L_19 - .L_18)
.L_18:
        /*003c*/ 	.word	0x00000000
        /*0040*/ 	.short	0x0003
        /*0042*/ 	.short	0x0018
        /*0044*/ 	.byte	0x00, 0xf4, 0x21, 0x00


	//----- nvinfo : EIATTR_KPARAM_INFO
	.align		4
.L_19:
        /*0048*/ 	.byte	0x04, 0x17
        /*004a*/ 	.short	(.L_21 - .L_20)
.L_20:
        /*004c*/ 	.word	0x00000000
        /*0050*/ 	.short	0x0002
        /*0052*/ 	.short	0x0010
        /*0054*/ 	.byte	0x00, 0xf4, 0x21, 0x00


	//----- nvinfo : EIATTR_KPARAM_INFO
	.align		4
.L_21:
        /*0058*/ 	.byte	0x04, 0x17
        /*005a*/ 	.short	(.L_23 - .L_22)
.L_22:
        /*005c*/ 	.word	0x00000000
        /*0060*/ 	.short	0x0001
        /*0062*/ 	.short	0x0008
        /*0064*/ 	.byte	0x00, 0xf4, 0x21, 0x00


	//----- nvinfo : EIATTR_KPARAM_INFO
	.align		4
.L_23:
        /*0068*/ 	.byte	0x04, 0x17
        /*006a*/ 	.short	(.L_25 - .L_24)
.L_24:
        /*006c*/ 	.word	0x00000000
        /*0070*/ 	.short	0x0000
        /*0072*/ 	.short	0x0000
        /*0074*/ 	.byte	0x00, 0xf4, 0x21, 0x00


	//----- nvinfo : EIATTR_SPARSE_MMA_MASK
	.align		4
.L_25:
        /*0078*/ 	.byte	0x03, 0x50
        /*007a*/ 	.short	0x0000


	//----- nvinfo : EIATTR_MAXREG_COUNT
	.align		4
        /*007c*/ 	.byte	0x03, 0x1b
        /*007e*/ 	.short	0x00ff


	//----- nvinfo : EIATTR_EXIT_INSTR_OFFSETS
	.align		4
        /*0080*/ 	.byte	0x04, 0x1c
        /*0082*/ 	.short	(.L_27 - .L_26)


	//   ....[0]....
.L_26:
        /*0084*/ 	.word	0x00000300


	//   ....[1]....
        /*0088*/ 	.word	0x00000320


	//----- nvinfo : EIATTR_REQNTID
	.align		4
.L_27:
        /*008c*/ 	.byte	0x04, 0x10
        /*008e*/ 	.short	(.L_29 - .L_28)
.L_28:
        /*0090*/ 	.word	0x00000080
        /*0094*/ 	.word	0x00000001
        /*0098*/ 	.word	0x00000001


	//----- nvinfo : EIATTR_CBANK_PARAM_SIZE
	.align		4
.L_29:
        /*009c*/ 	.byte	0x03, 0x19
        /*009e*/ 	.short	0x0034


	//----- nvinfo : EIATTR_PARAM_CBANK
	.align		4
        /*00a0*/ 	.byte	0x04, 0x0a
        /*00a2*/ 	.short	(.L_31 - .L_30)
	.align		4
.L_30:
        /*00a4*/ 	.word	index@(.nv.constant0.triton_poi_fused__native_batch_norm_legit_no_training_13)
        /*00a8*/ 	.short	0x0210
        /*00aa*/ 	.short	0x0034


	//----- nvinfo : EIATTR_SW_WAR
	.align		4
.L_31:
        /*00ac*/ 	.byte	0x04, 0x36
        /*00ae*/ 	.short	(.L_33 - .L_32)
.L_32:
        /*00b0*/ 	.word	0x00000008
.L_33:


//--------------------- .nv.callgraph             --------------------------
	.section	.nv.callgraph,"",@"SHT_CUDA_CALLGRAPH"
	.align	4
	.sectionentsize	8
	.align		4
        /*0000*/ 	.word	0x00000000
	.align		4
        /*0004*/ 	.word	0xffffffff
	.align		4
        /*0008*/ 	.word	0x00000000
	.align		4
        /*000c*/ 	.word	0xfffffffe
	.align		4
        /*0010*/ 	.word	0x00000000
	.align		4
        /*0014*/ 	.word	0xfffffffd
	.align		4
        /*0018*/ 	.word	0x00000000
	.align		4
        /*001c*/ 	.word	0xfffffffc


//--------------------- .nv.constant4             --------------------------
	.section	.nv.constant4,"a",@progbits
	.align	8
	.align		8
.nv.constant4:
        /*0000*/ 	.dword	_$_str
	.align		8
        /*0008*/ 	.dword	_$_str_$_2


//--------------------- .text.triton_poi_fused__native_batch_norm_legit_no_training_13 --------------------------
	.section	.text.triton_poi_fused__native_batch_norm_legit_no_training_13,"ax",@progbits
	.align	128
        .global         triton_poi_fused__native_batch_norm_legit_no_training_13
        .type           triton_poi_fused__native_batch_norm_legit_no_training_13,@function
        .size           triton_poi_fused__native_batch_norm_legit_no_training_13,(.L_x_1 - triton_poi_fused__native_batch_norm_legit_no_training_13)
        .other          triton_poi_fused__native_batch_norm_legit_no_training_13,@"STO_CUDA_ENTRY STV_DEFAULT"
triton_poi_fused__native_batch_norm_legit_no_training_13:
.text.triton_poi_fused__native_batch_norm_legit_no_training_13:
[----:B------:R-:W0:Y:S01]  /*0000*/  LDC R1, c[0x0][0x28] ;  /* 0x00000a00ff017b82 */ /* 0x000e220000000800 */
[----:B------:R-:W1:Y:S07]  /*0010*/  S2R R0, SR_TID.X ;  /* 0x0000000000007919 */ /* 0x000e6e0000002100 */
[----:B------:R-:W2:Y:S01]  /*0020*/  LDC.64 R8, c[0x0][0x220] ;  /* 0x00008800ff087b82 */ /* 0x000ea20000000a00 */
[----:B------:R-:W-:Y:S01]  /*0030*/  HFMA2.MMA R14, -RZ, RZ, 0, 0 ;  /* 0x00000000ff0e7435 */ /* 0x000fe200000001ff */
[----:B------:R-:W-:Y:S01]  /*0040*/  ULDC.64 UR4, c[0x0][0x208] ;  /* 0x0000820000047ab9 */ /* 0x000fe20000000a00 */
[----:B------:R-:W3:Y:S05]  /*0050*/  S2R R3, SR_CTAID.X ;  /* 0x0000000000037919 */ /* 0x000eea0000002500 */
[----:B------:R-:W4:Y:S08]  /*0060*/  LDC.64 R4, c[0x0][0x210] ;  /* 0x00008400ff047b82 */ /* 0x000f300000000a00 */
[----:B------:R-:W5:Y:S08]  /*0070*/  LDC.64 R6, c[0x0][0x218] ;  /* 0x00008600ff067b82 */ /* 0x000f700000000a00 */
[----:B------:R-:W5:Y:S01]  /*0080*/  LDC.64 R10, c[0x0][0x228] ;  /* 0x00008a00ff0a7b82 */ /* 0x000f620000000a00 */
[----:B-1----:R-:W-:-:S07]  /*0090*/  LOP3.LUT R0, R0, 0x7f, RZ, 0xc0, !PT ;  /* 0x0000007f00007812 */ /* 0x002fce00078ec0ff */
[----:B------:R-:W1:Y:S01]  /*00a0*/  LDC.64 R12, c[0x0][0x230] ;  /* 0x00008c00ff0c7b82 */ /* 0x000e620000000a00 */
[----:B---3--:R-:W-:Y:S02]  /*00b0*/  SHF.R.S32.HI R2, RZ, 0x18, R3 ;  /* 0x00000018ff027819 */ /* 0x008fe40000011403 */
[----:B------:R-:W-:Y:S02]  /*00c0*/  LEA R0, R3, R0, 0x7 ;  /* 0x0000000003007211 */ /* 0x000fe400078e38ff */
[----:B------:R-:W-:Y:S02]  /*00d0*/  SGXT R3, R2, 0x1 ;  /* 0x000000010203781a */ /* 0x000fe40000000200 */
[----:B------:R-:W-:Y:S02]  /*00e0*/  ISETP.GE.AND P2, PT, R0, 0x100, PT ;  /* 0x000001000000780c */ /* 0x000fe40003f46270 */
[----:B------:R-:W-:-:S04]  /*00f0*/  LEA.HI R3, R3, R0, RZ, 0x4 ;  /* 0x0000000003037211 */ /* 0x000fc800078f20ff */
[----:B------:R-:W-:-:S04]  /*0100*/  SHF.R.S32.HI R3, RZ, 0x4, R3 ;  /* 0x00000004ff037819 */ /* 0x000fc80000011403 */
[----:B------:R-:W-:-:S04]  /*0110*/  LEA.HI R2, R3, R3, RZ, 0x2 ;  /* 0x0000000303027211 */ /* 0x000fc800078f10ff */
[----:B------:R-:W-:-:S04]  /*0120*/  LOP3.LUT R2, R2, 0xfffffffc, RZ, 0xc0, !PT ;  /* 0xfffffffc02027812 */ /* 0x000fc800078ec0ff */
[----:B------:R-:W-:-:S05]  /*0130*/  IADD3 R15, R3, -R2, RZ ;  /* 0x80000002030f7210 */ /* 0x000fca0007ffe0ff */
[----:B--2---:R-:W-:-:S05]  /*0140*/  IMAD.WIDE R8, R15, 0x4, R8 ;  /* 0x000000040f087825 */ /* 0x004fca00078e0208 */
[----:B------:R2:W3:Y:S01]  /*0150*/  @!P2 LDG.E.EL R14, desc[UR4][R8.64] ;  /* 0x00000004080ea981 */ /* 0x0004e2000c2e1900 */
[----:B------:R-:W-:Y:S01]  /*0160*/  CS2R R2, SRZ ;  /* 0x0000000000027805 */ /* 0x000fe2000001ff00 */
[----:B----4-:R-:W-:-:S04]  /*0170*/  IMAD.WIDE R4, R0, 0x4, R4 ;  /* 0x0000000400047825 */ /* 0x010fc800078e0204 */
[C---:B-----5:R-:W-:Y:S01]  /*0180*/  IMAD.WIDE R6, R15.reuse, 0x4, R6 ;  /* 0x000000040f067825 */ /* 0x060fe200078e0206 */
[----:B------:R4:W5:Y:S03]  /*0190*/  @!P2 LDG.E R2, desc[UR4][R4.64] ;  /* 0x000000040402a981 */ /* 0x000966000c1e1900 */
[C---:B0-2---:R-:W-:Y:S01]  /*01a0*/  IMAD.WIDE R8, R15.reuse, 0x4, R10 ;  /* 0x000000040f087825 */ /* 0x045fe200078e020a */
[----:B------:R0:W5:Y:S03]  /*01b0*/  @!P2 LDG.E.EL R3, desc[UR4][R6.64] ;  /* 0x000000040603a981 */ /* 0x000166000c2e1900 */
[----:B-1----:R-:W-:Y:S01]  /*01c0*/  IMAD.WIDE R10, R15, 0x4, R12 ;  /* 0x000000040f0a7825 */ /* 0x002fe200078e020c */
[----:B------:R-:W-:Y:S01]  /*01d0*/  CS2R R12, SRZ ;  /* 0x00000000000c7805 */ /* 0x000fe2000001ff00 */
[----:B----4-:R-:W1:Y:S05]  /*01e0*/  LDC.64 R4, c[0x0][0x238] ;  /* 0x00008e00ff047b82 */ /* 0x010e6a0000000a00 */
[----:B------:R-:W2:Y:S04]  /*01f0*/  @!P2 LDG.E.EL R12, desc[UR4][R8.64] ;  /* 0x00000004080ca981 */ /* 0x000ea8000c2e1900 */
[----:B------:R-:W2:Y:S01]  /*0200*/  @!P2 LDG.E.EL R13, desc[UR4][R10.64] ;  /* 0x000000040a0da981 */ /* 0x000ea2000c2e1900 */
[----:B0-----:R-:W-:Y:S01]  /*0210*/  MOV R6, 0x3e800000 ;  /* 0x3e80000000067802 */ /* 0x001fe20000000f00 */
[----:B---3--:R-:W-:-:S04]  /*0220*/  FADD R14, R14, 9.9999997473787516356e-06 ;  /* 0x3727c5ac0e0e7421 */ /* 0x008fc80000000000 */
[----:B------:R-:W0:Y:S01]  /*0230*/  MUFU.SQRT R15, R14 ;  /* 0x0000000e000f7308 */ /* 0x000e220000002000 */
[----:B-----5:R-:W-:Y:S01]  /*0240*/  FADD R2, -R3, R2 ;  /* 0x0000000203027221 */ /* 0x020fe20000000100 */
[C---:B0-----:R-:W-:Y:S02]  /*0250*/  FSETP.GT.AND P0, PT, R15.reuse, 8.50705917302346158658e+37, PT ;  /* 0x7e8000000f00780b */ /* 0x041fe40003f04000 */
[----:B------:R-:W-:Y:S02]  /*0260*/  FSETP.GEU.AND P1, PT, R15, 1.175494350822287508e-38, PT ;  /* 0x008000000f00780b */ /* 0x000fe40003f2e000 */
[----:B------:R-:W-:-:S09]  /*0270*/  FSEL R6, R6, 1, P0 ;  /* 0x3f80000006067808 */ /* 0x000fd20000000000 */
[----:B------:R-:W-:Y:S02]  /*0280*/  @P0 FMUL R15, R15, 0.25 ;  /* 0x3e8000000f0f0820 */ /* 0x000fe40000400000 */
[----:B------:R-:W-:Y:S02]  /*0290*/  @!P1 FMUL R6, R6, 16777216 ;  /* 0x4b80000006069820 */ /* 0x000fe40000400000 */
[----:B------:R-:W-:-:S06]  /*02a0*/  @!P1 FMUL R15, R15, 16777216 ;  /* 0x4b8000000f0f9820 */ /* 0x000fcc0000400000 */
[----:B------:R-:W0:Y:S02]  /*02b0*/  MUFU.RCP R15, R15 ;  /* 0x0000000f000f7308 */ /* 0x000e240000001000 */
[----:B0-----:R-:W-:-:S04]  /*02c0*/  FMUL R3, R15, R6 ;  /* 0x000000060f037220 */ /* 0x001fc80000400000 */
[----:B------:R-:W-:Y:S01]  /*02d0*/  FMUL R6, R2, R3 ;  /* 0x0000000302067220 */ /* 0x000fe20000400000 */
[----:B-1----:R-:W-:-:S04]  /*02e0*/  IMAD.WIDE R2, R0, 0x4, R4 ;  /* 0x0000000400027825 */ /* 0x002fc800078e0204 */
[----:B--2---:R-:W-:Y:S01]  /*02f0*/  FFMA R13, R6, R12, R13 ;  /* 0x0000000c060d7223 */ /* 0x004fe2000000000d */
[----:B------:R-:W-:Y:S06]  /*0300*/  @P2 EXIT ;  /* 0x000000000000294d */ /* 0x000fec0003800000 */
[----:B------:R-:W-:Y:S01]  /*0310*/  STG.E desc[UR4][R2.64], R13 ;  /* 0x0000000d02007986 */ /* 0x000fe2000c101904 */
[----:B------:R-:W-:Y:S05]  /*0320*/  EXIT ;  /* 0x000000000000794d */ /* 0x000fea0003800000 */
.L_x_0:
[----:B------:R-:W-:-:S00]  /*0330*/  BRA `(.L_x_0) ;  /* 0xfffffffc00fc7947 */ /* 0x000fc0000383ffff */
[----:B------:R-:W-:-:S00]  /*0340*/  NOP ;  /* 0x0000000000007918 */ /* 0x000fc00000000000 */
        /* <DEDUP_REMOVED lines=11> */
.L_x_1:


//--------------------- .nv.global.init           --------------------------
	.section	.nv.global.init,"aw",@progbits
.nv.global.init:
	.type		_$_str,@object
	.size		_$_str,(_$_str_$_2 - _$_str)
_$_str:
        /*0000*/ 	.byte	0x5f, 0x5f, 0x43, 0x55, 0x44, 0x41, 0x5f, 0x46, 0x54, 0x5a, 0x00
	.type		_$_str_$_2,@object
	.size		_$_str_$_2,(.L_1 - _$_str_$_2)
_$_str_$_2:
        /*000b*/ 	.byte	0x5f, 0x5f, 0x43, 0x55, 0x44, 0x41, 0x5f, 0x50, 0x52, 0x45, 0x43, 0x5f, 0x53, 0x51, 0x52, 0x54
        /*001b*/ 	.byte	0x00
.L_1:


//--------------------- .nv.constant0.triton_poi_fused__native_batch_norm_legit_no_training_13 --------------------------
	.section	.nv.constant0.triton_poi_fused__native_batch_norm_legit_no_training_13,"a",@progbits
	.sectionflags	@""
	.align	4
.nv.constant0.triton_poi_fused__native_batch_norm_legit_no_training_13:
	.zero		580
